//
// Generated by NVIDIA NVVM Compiler
//
// Compiler Build ID: CL-36424714
// Cuda compilation tools, release 13.0, V13.0.88
// Based on NVVM 20.0.0
//

.version 9.0
.target sm_100
.address_size 64

	// .globl	_Z3addPiS_S_ii

.visible .entry _Z3addPiS_S_ii(
	.param .u64 .ptr .align 1 _Z3addPiS_S_ii_param_0,
	.param .u64 .ptr .align 1 _Z3addPiS_S_ii_param_1,
	.param .u64 .ptr .align 1 _Z3addPiS_S_ii_param_2,
	.param .u32 _Z3addPiS_S_ii_param_3,
	.param .u32 _Z3addPiS_S_ii_param_4
)
{
	.reg .pred 	%p<4>;
	.reg .b32 	%r<13>;
	.reg .b64 	%rd<11>;

	ld.param.u64 	%rd1, [_Z3addPiS_S_ii_param_0];
	ld.param.u64 	%rd2, [_Z3addPiS_S_ii_param_1];
	ld.param.u64 	%rd3, [_Z3addPiS_S_ii_param_2];
	ld.param.u32 	%r4, [_Z3addPiS_S_ii_param_3];
	ld.param.u32 	%r3, [_Z3addPiS_S_ii_param_4];
	mov.u32 	%r5, %ctaid.y;
	mov.u32 	%r6, %tid.y;
	mad.lo.s32 	%r1, %r5, 10, %r6;
	mov.u32 	%r7, %ctaid.x;
	mov.u32 	%r8, %tid.x;
	mad.lo.s32 	%r2, %r7, 10, %r8;
	setp.ge.s32 	%p1, %r1, %r4;
	setp.ge.s32 	%p2, %r2, %r3;
	or.pred  	%p3, %p1, %p2;
	@%p3 bra 	$L__BB0_2;
	cvta.to.global.u64 	%rd4, %rd1;
	cvta.to.global.u64 	%rd5, %rd2;
	cvta.to.global.u64 	%rd6, %rd3;
	mad.lo.s32 	%r9, %r3, %r1, %r2;
	mul.wide.s32 	%rd7, %r9, 4;
	add.s64 	%rd8, %rd4, %rd7;
	ld.global.u32 	%r10, [%rd8];
	add.s64 	%rd9, %rd5, %rd7;
	ld.global.u32 	%r11, [%rd9];
	add.s32 	%r12, %r11, %r10;
	add.s64 	%rd10, %rd6, %rd7;
	st.global.u32 	[%rd10], %r12;
$L__BB0_2:
	ret;

}


// ===== COMPILED SASS (sm_100) =====

	.target	sm_100

	.elftype	@"ET_EXEC"


//--------------------- .note.nv.tkinfo           --------------------------
	.section	.note.nv.tkinfo,"",@"SHT_NOTE"
	.sectionflags	@"SHF_NOTE_NV_TKINFO"
	.tkinfo
        /*0018*/ 	.word	0x00000002
        /*0030*/ 	.string	""
        /*0030*/ 	.string	"ptxas"
        /*0030*/ 	.string	"Cuda compilation tools, release 13.0, V13.0.88"
        /*0030*/ 	.string	"Build cuda_13.0.r13.0/compiler.36424714_0"
        /*0030*/ 	.string	"-arch sm_100 -m 64 "



//--------------------- .note.nv.cuinfo           --------------------------
	.section	.note.nv.cuinfo,"",@"SHT_NOTE"
	.sectionflags	@"SHF_NOTE_NV_CUINFO"
        /*0018*/ 	.short	0x0002
        /*001a*/ 	.short	0x0064
        /*001c*/ 	.short	0x0082
	.zero		2


//--------------------- .nv.info                  --------------------------
	.section	.nv.info,"",@"SHT_CUDA_INFO"
	.align	4


	//----- nvinfo : EIATTR_REGCOUNT
	.align		4
        /*0000*/ 	.byte	0x04, 0x2f
        /*0002*/ 	.short	(.L_1 - .L_0)
	.align		4
.L_0:
        /*0004*/ 	.word	index@(_Z3addPiS_S_ii)
        /*0008*/ 	.word	0x0000000c


	//----- nvinfo : EIATTR_FRAME_SIZE
	.align		4
.L_1:
        /*000c*/ 	.byte	0x04, 0x11
        /*000e*/ 	.short	(.L_3 - .L_2)
	.align		4
.L_2:
        /*0010*/ 	.word	index@(_Z3addPiS_S_ii)
        /*0014*/ 	.word	0x00000000


	//----- nvinfo : EIATTR_MIN_STACK_SIZE
	.align		4
.L_3:
        /*0018*/ 	.byte	0x04, 0x12
        /*001a*/ 	.short	(.L_5 - .L_4)
	.align		4
.L_4:
        /*001c*/ 	.word	index@(_Z3addPiS_S_ii)
        /*0020*/ 	.word	0x00000000
.L_5:


//--------------------- .nv.compat                --------------------------
	.section	.nv.compat,"",@"SHT_CUDA_COMPAT_INFO"
	.align	4
        /*0000*/ 	.byte	0x02, 0x09, 0x00, 0x00, 0x02, 0x02, 0x01, 0x00, 0x02, 0x05, 0x05, 0x00, 0x03, 0x07, 0x01, 0x01
        /*0010*/ 	.byte	0x02, 0x03, 0x00, 0x00, 0x02, 0x06, 0x01, 0x00, 0x04, 0x0b, 0x08, 0x00, 0x09, 0x00, 0x00, 0x00
        /*0020*/ 	.byte	0x00, 0x00, 0x00, 0x00


//--------------------- .nv.info._Z3addPiS_S_ii   --------------------------
	.section	.nv.info._Z3addPiS_S_ii,"",@"SHT_CUDA_INFO"
	.sectionflags	@""
	.align	4


	//----- nvinfo : EIATTR_CUDA_API_VERSION
	.align		4
        /*0000*/ 	.byte	0x04, 0x37
        /*0002*/ 	.short	(.L_7 - .L_6)
.L_6:
        /*0004*/ 	.word	0x00000082


	//----- nvinfo : EIATTR_KPARAM_INFO
	.align		4
.L_7:
        /*0008*/ 	.byte	0x04, 0x17
        /*000a*/ 	.short	(.L_9 - .L_8)
.L_8:
        /*000c*/ 	.word	0x00000000
        /*0010*/ 	.short	0x0004
        /*0012*/ 	.short	0x001c
        /*0014*/ 	.byte	0x00, 0xf0, 0x11, 0x00


	//----- nvinfo : EIATTR_KPARAM_INFO
	.align		4
.L_9:
        /*0018*/ 	.byte	0x04, 0x17
        /*001a*/ 	.short	(.L_11 - .L_10)
.L_10:
        /*001c*/ 	.word	0x00000000
        /*0020*/ 	.short	0x0003
        /*0022*/ 	.short	0x0018
        /*0024*/ 	.byte	0x00, 0xf0, 0x11, 0x00


	//----- nvinfo : EIATTR_KPARAM_INFO
	.align		4
.L_11:
        /*0028*/ 	.byte	0x04, 0x17
        /*002a*/ 	.short	(.L_13 - .L_12)
.L_12:
        /*002c*/ 	.word	0x00000000
        /*0030*/ 	.short	0x0002
        /*0032*/ 	.short	0x0010
        /*0034*/ 	.byte	0x00, 0xf5, 0x21, 0x00


	//----- nvinfo : EIATTR_KPARAM_INFO
	.align		4
.L_13:
        /*0038*/ 	.byte	0x04, 0x17
        /*003a*/ 	.short	(.L_15 - .L_14)
.L_14:
        /*003c*/ 	.word	0x00000000
        /*0040*/ 	.short	0x0001
        /*0042*/ 	.short	0x0008
        /*0044*/ 	.byte	0x00, 0xf5, 0x21, 0x00


	//----- nvinfo : EIATTR_KPARAM_INFO
	.align		4
.L_15:
        /*0048*/ 	.byte	0x04, 0x17
        /*004a*/ 	.short	(.L_17 - .L_16)
.L_16:
        /*004c*/ 	.word	0x00000000
        /*0050*/ 	.short	0x0000
        /*0052*/ 	.short	0x0000
        /*0054*/ 	.byte	0x00, 0xf5, 0x21, 0x00


	//----- nvinfo : EIATTR_SPARSE_MMA_MASK
	.align		4
.L_17:
        /*0058*/ 	.byte	0x03, 0x50
        /*005a*/ 	.short	0x0000


	//----- nvinfo : EIATTR_MAXREG_COUNT
	.align		4
        /*005c*/ 	.byte	0x03, 0x1b
        /*005e*/ 	.short	0x00ff


	//----- nvinfo : EIATTR_MERCURY_ISA_VERSION
	.align		4
        /*0060*/ 	.byte	0x03, 0x5f
        /*0062*/ 	.short	0x0101


	//----- nvinfo : EIATTR_VRC_CTA_INIT_COUNT
	.align		4
        /*0064*/ 	.byte	0x02, 0x4a
	.zero		1
	.zero		1


	//----- nvinfo : EIATTR_EXIT_INSTR_OFFSETS
	.align		4
        /*0068*/ 	.byte	0x04, 0x1c
        /*006a*/ 	.short	(.L_19 - .L_18)


	//   ....[0]....
.L_18:
        /*006c*/ 	.word	0x000000a0


	//   ....[1]....
        /*0070*/ 	.word	0x00000170


	//----- nvinfo : EIATTR_CBANK_PARAM_SIZE
	.align		4
.L_19:
        /*0074*/ 	.byte	0x03, 0x19
        /*0076*/ 	.short	0x0020


	//----- nvinfo : EIATTR_PARAM_CBANK
	.align		4
        /*0078*/ 	.byte	0x04, 0x0a
        /*007a*/ 	.short	(.L_21 - .L_20)
	.align		4
.L_20:
        /*007c*/ 	.word	index@(.nv.constant0._Z3addPiS_S_ii)
        /*0080*/ 	.short	0x0380
        /*0082*/ 	.short	0x0020


	//----- nvinfo : EIATTR_SW_WAR
	.align		4
.L_21:
        /*0084*/ 	.byte	0x04, 0x36
        /*0086*/ 	.short	(.L_23 - .L_22)
.L_22:
        /*0088*/ 	.word	0x00000008
.L_23:


//--------------------- .nv.callgraph             --------------------------
	.section	.nv.callgraph,"",@"SHT_CUDA_CALLGRAPH"
	.align	4
	.sectionentsize	8
	.align		4
        /*0000*/ 	.word	0x00000000
	.align		4
        /*0004*/ 	.word	0xffffffff
	.align		4
        /*0008*/ 	.word	0x00000000
	.align		4
        /*000c*/ 	.word	0xfffffffe
	.align		4
        /*0010*/ 	.word	0x00000000
	.align		4
        /*0014*/ 	.word	0xfffffffd
	.align		4
        /*0018*/ 	.word	0x00000000
	.align		4
        /*001c*/ 	.word	0xfffffffc


//--------------------- .text._Z3addPiS_S_ii      --------------------------
	.section	.text._Z3addPiS_S_ii,"ax",@progbits
	.align	128
        .global         _Z3addPiS_S_ii
        .type           _Z3addPiS_S_ii,@function
        .size           _Z3addPiS_S_ii,(.L_x_1 - _Z3addPiS_S_ii)
        .other          _Z3addPiS_S_ii,@"STO_CUDA_ENTRY STV_DEFAULT"
_Z3addPiS_S_ii:
.text._Z3addPiS_S_ii:
[----:B------:R-:W-:Y:S01]  /*0000*/  LDC R1, c[0x0][0x37c] ;  /* 0x0000df00ff017b82 */ /* 0x000fe20000000800 */
[----:B------:R-:W0:Y:S01]  /*0010*/  S2R R7, SR_CTAID.X ;  /* 0x0000000000077919 */ /* 0x000e220000002500 */
[----:B------:R-:W1:Y:S01]  /*0020*/  LDCU.64 UR6, c[0x0][0x398] ;  /* 0x00007300ff0677ac */ /* 0x000e620008000a00 */
[----:B------:R-:W0:Y:S01]  /*0030*/  S2R R2, SR_TID.X ;  /* 0x0000000000027919 */ /* 0x000e220000002100 */
[----:B------:R-:W2:Y:S01]  /*0040*/  S2R R0, SR_CTAID.Y ;  /* 0x0000000000007919 */ /* 0x000ea20000002600 */
[----:B------:R-:W2:Y:S01]  /*0050*/  S2R R3, SR_TID.Y ;  /* 0x0000000000037919 */ /* 0x000ea20000002200 */
[----:B0-----:R-:W-:-:S05]  /*0060*/  IMAD R7, R7, 0xa, R2 ;  /* 0x0000000a07077824 */ /* 0x001fca00078e0202 */
[----:B-1----:R-:W-:Y:S01]  /*0070*/  ISETP.GE.AND P0, PT, R7, UR7, PT ;  /* 0x0000000707007c0c */ /* 0x002fe2000bf06270 */
[----:B--2---:R-:W-:-:S05]  /*0080*/  IMAD R0, R0, 0xa, R3 ;  /* 0x0000000a00007824 */ /* 0x004fca00078e0203 */
[----:B------:R-:W-:-:S13]  /*0090*/  ISETP.GE.OR P0, PT, R0, UR6, P0 ;  /* 0x0000000600007c0c */ /* 0x000fda0008706670 */
[----:B------:R-:W-:Y:S05]  /*00a0*/  @P0 EXIT ;  /* 0x000000000000094d */ /* 0x000fea0003800000 */
[----:B------:R-:W0:Y:S01]  /*00b0*/  LDC.64 R2, c[0x0][0x380] ;  /* 0x0000e000ff027b82 */ /* 0x000e220000000a00 */
[----:B------:R-:W1:Y:S01]  /*00c0*/  LDCU.64 UR4, c[0x0][0x358] ;  /* 0x00006b00ff0477ac */ /* 0x000e620008000a00 */
[----:B------:R-:W-:-:S06]  /*00d0*/  IMAD R9, R0, UR7, R7 ;  /* 0x0000000700097c24 */ /* 0x000fcc000f8e0207 */
[----:B------:R-:W2:Y:S08]  /*00e0*/  LDC.64 R4, c[0x0][0x388] ;  /* 0x0000e200ff047b82 */ /* 0x000eb00000000a00 */
[----:B------:R-:W3:Y:S01]  /*00f0*/  LDC.64 R6, c[0x0][0x390] ;  /* 0x0000e400ff067b82 */ /* 0x000ee20000000a00 */
[----:B0-----:R-:W-:-:S06]  /*0100*/  IMAD.WIDE R2, R9, 0x4, R2 ;  /* 0x0000000409027825 */ /* 0x001fcc00078e0202 */
[----:B-1----:R-:W4:Y:S01]  /*0110*/  LDG.E R2, desc[UR4][R2.64] ;  /* 0x0000000402027981 */ /* 0x002f22000c1e1900 */
[----:B--2---:R-:W-:-:S06]  /*0120*/  IMAD.WIDE R4, R9, 0x4, R4 ;  /* 0x0000000409047825 */ /* 0x004fcc00078e0204 */
[----:B------:R-:W4:Y:S01]  /*0130*/  LDG.E R5, desc[UR4][R4.64] ;  /* 0x0000000404057981 */ /* 0x000f22000c1e1900 */
[----:B---3--:R-:W-:Y:S01]  /*0140*/  IMAD.WIDE R6, R9, 0x4, R6 ;  /* 0x0000000409067825 */ /* 0x008fe200078e0206 */
[----:B----4-:R-:W-:-:S05]  /*0150*/  IADD3 R9, PT, PT, R2, R5, RZ ;  /* 0x0000000502097210 */ /* 0x010fca0007ffe0ff */
[----:B------:R-:W-:Y:S01]  /*0160*/  STG.E desc[UR4][R6.64], R9 ;  /* 0x0000000906007986 */ /* 0x000fe2000c101904 */
[----:B------:R-:W-:Y:S05]  /*0170*/  EXIT ;  /* 0x000000000000794d */ /* 0x000fea0003800000 */
.L_x_0:
[----:B------:R-:W-:-:S00]  /*0180*/  BRA `(.L_x_0) ;  /* 0xfffffffc00fc7947 */ /* 0x000fc0000383ffff */
[----:B------:R-:W-:-:S00]  /*0190*/  NOP ;  /* 0x0000000000007918 */ /* 0x000fc00000000000 */
        /* <DEDUP_REMOVED lines=14> */
.L_x_1:


//--------------------- .nv.shared.reserved.0     --------------------------
	.section	.nv.shared.reserved.0,"aw",@nobits
	.weak		__nv_reservedSMEM_offset_0_alias
	.size		__nv_reservedSMEM_offset_0_alias, 0, 64
	.other		__nv_reservedSMEM_offset_0_alias,@"STO_CUDA_RESERVED_SHARED STV_DEFAULT"
__nv_reservedSMEM_offset_0_alias:
	.zero		0
	.zero		64


//--------------------- .nv.constant0._Z3addPiS_S_ii --------------------------
	.section	.nv.constant0._Z3addPiS_S_ii,"a",@progbits
	.sectionflags	@""
	.align	4
.nv.constant0._Z3addPiS_S_ii:
	.zero		928


//--------------------- SYMBOLS --------------------------

	.type		.nv.reservedSmem.offset0,@object
	.size		.nv.reservedSmem.offset0,0x4
